	.headerflags	@"EF_CUDA_TEXMODE_UNIFIED EF_CUDA_64BIT_ADDRESS EF_CUDA_SM89 EF_CUDA_VIRTUAL_SM(EF_CUDA_SM89)"
	.elftype	@"ET_EXEC"


//--------------------- .nv.info                  --------------------------
	.section	.nv.info,"",@"SHT_CUDA_INFO"
	.align	4


	//----- nvinfo : EIATTR_REGCOUNT
	.align		4
        /*0000*/ 	.byte	0x04, 0x2f
        /*0002*/ 	.short	(.L_1 - .L_0)
	.align		4
.L_0:
        /*0004*/ 	.word	index@(triton__0d1d2de)
        /*0008*/ 	.word	0x00000016


	//----- nvinfo : EIATTR_MAX_STACK_SIZE
	.align		4
.L_1:
        /*000c*/ 	.byte	0x04, 0x23
        /*000e*/ 	.short	(.L_3 - .L_2)
	.align		4
.L_2:
        /*0010*/ 	.word	index@(triton__0d1d2de)
        /*0014*/ 	.word	0x00000000


	//----- nvinfo : EIATTR_MIN_STACK_SIZE
	.align		4
.L_3:
        /*0018*/ 	.byte	0x04, 0x12
        /*001a*/ 	.short	(.L_5 - .L_4)
	.align		4
.L_4:
        /*001c*/ 	.word	index@(triton__0d1d2de)
        /*0020*/ 	.word	0x00000000


	//----- nvinfo : EIATTR_FRAME_SIZE
	.align		4
.L_5:
        /*0024*/ 	.byte	0x04, 0x11
        /*0026*/ 	.short	(.L_7 - .L_6)
	.align		4
.L_6:
        /*0028*/ 	.word	index@(triton__0d1d2de)
        /*002c*/ 	.word	0x00000000
.L_7:


//--------------------- .nv.info.triton__0d1d2de  --------------------------
	.section	.nv.info.triton__0d1d2de,"",@"SHT_CUDA_INFO"
	.align	4


	//----- nvinfo : EIATTR_CUDA_API_VERSION
	.align		4
        /*0000*/ 	.byte	0x04, 0x37
        /*0002*/ 	.short	(.L_9 - .L_8)
.L_8:
        /*0004*/ 	.word	0x0000007b


	//----- nvinfo : EIATTR_PARAM_CBANK
	.align		4
.L_9:
        /*0008*/ 	.byte	0x04, 0x0a
        /*000a*/ 	.short	(.L_11 - .L_10)
	.align		4
.L_10:
        /*000c*/ 	.word	index@(.nv.constant0.triton__0d1d2de)
        /*0010*/ 	.short	0x0160
        /*0012*/ 	.short	0x0014


	//----- nvinfo : EIATTR_CBANK_PARAM_SIZE
	.align		4
.L_11:
        /*0014*/ 	.byte	0x03, 0x19
        /*0016*/ 	.short	0x0014


	//----- nvinfo : EIATTR_KPARAM_INFO
	.align		4
        /*0018*/ 	.byte	0x04, 0x17
        /*001a*/ 	.short	(.L_13 - .L_12)
.L_12:
        /*001c*/ 	.word	0x00000000
        /*0020*/ 	.short	0x0002
        /*0022*/ 	.short	0x0010
        /*0024*/ 	.byte	0x00, 0xf0, 0x11, 0x00


	//----- nvinfo : EIATTR_KPARAM_INFO
	.align		4
.L_13:
        /*0028*/ 	.byte	0x04, 0x17
        /*002a*/ 	.short	(.L_15 - .L_14)
.L_14:
        /*002c*/ 	.word	0x00000000
        /*0030*/ 	.short	0x0001
        /*0032*/ 	.short	0x0008
        /*0034*/ 	.byte	0x00, 0xf0, 0x21, 0x00


	//----- nvinfo : EIATTR_KPARAM_INFO
	.align		4
.L_15:
        /*0038*/ 	.byte	0x04, 0x17
        /*003a*/ 	.short	(.L_17 - .L_16)
.L_16:
        /*003c*/ 	.word	0x00000000
        /*0040*/ 	.short	0x0000
        /*0042*/ 	.short	0x0000
        /*0044*/ 	.byte	0x00, 0xf0, 0x21, 0x00


	//----- nvinfo : EIATTR_MAXREG_COUNT
	.align		4
.L_17:
        /*0048*/ 	.byte	0x03, 0x1b
        /*004a*/ 	.short	0x00ff


	//----- nvinfo : EIATTR_EXIT_INSTR_OFFSETS
	.align		4
        /*004c*/ 	.byte	0x04, 0x1c
        /*004e*/ 	.short	(.L_19 - .L_18)


	//   ....[0]....
.L_18:
        /*0050*/ 	.word	0x00000340


	//----- nvinfo : EIATTR_MAX_THREADS
	.align		4
.L_19:
        /*0054*/ 	.byte	0x04, 0x05
        /*0056*/ 	.short	(.L_21 - .L_20)
.L_20:
        /*0058*/ 	.word	0x00000080
        /*005c*/ 	.word	0x00000001
        /*0060*/ 	.word	0x00000001
.L_21:


//--------------------- .nv.rel.action            --------------------------
	.section	.nv.rel.action,"",@"SHT_CUDA_RELOCINFO"
	.align	8
	.sectionentsize	8
        /*0000*/ 	.byte	0x73, 0x00, 0x00, 0x00, 0x00, 0x00, 0x00, 0x00, 0x00, 0x00, 0x00, 0x11, 0x25, 0x00, 0x05, 0x36


//--------------------- .nv.constant0.triton__0d1d2de --------------------------
	.section	.nv.constant0.triton__0d1d2de,"a",@progbits
	.align	4
.nv.constant0.triton__0d1d2de:
	.zero		372


//--------------------- .text.triton__0d1d2de     --------------------------
	.section	.text.triton__0d1d2de,"ax",@progbits
	.sectionflags	@"SHF_BARRIERS=1"
	.sectioninfo	@"SHI_REGISTERS=22"
	.align	128
        .global         triton__0d1d2de
        .type           triton__0d1d2de,@function
        .size           triton__0d1d2de,(.L_x_1 - triton__0d1d2de)
        .other          triton__0d1d2de,@"STO_CUDA_ENTRY STV_DEFAULT"
triton__0d1d2de:
.text.triton__0d1d2de:
[----:B------:R-:W-:-:S02]  /*0000*/  IMAD.MOV.U32 R1, RZ, RZ, c[0x0][0x28] ;  /* 0x00000a00ff017624 */ /* 0x000fc400078e00ff */
[----:B------:R-:W0:Y:S01]  /*0010*/  S2R R0, SR_TID.X ;  /* 0x0000000000007919 */ /* 0x000e220000002100 */
[----:B------:R-:W-:Y:S01]  /*0020*/  IMAD.MOV.U32 R3, RZ, RZ, 0x2 ;  /* 0x00000002ff037424 */ /* 0x000fe200078e00ff */
[----:B------:R-:W-:Y:S02]  /*0030*/  ULDC.64 UR4, c[0x0][0x118] ;  /* 0x0000460000047ab9 */ /* 0x000fe40000000a00 */
[----:B------:R-:W1:Y:S01]  /*0040*/  S2R R5, SR_CTAID.X ;  /* 0x0000000000057919 */ /* 0x000e620000002500 */
[----:B0-----:R-:W-:Y:S01]  /*0050*/  LOP3.LUT R0, R0, 0x7f, RZ, 0xc0, !PT ;  /* 0x0000007f00007812 */ /* 0x001fe200078ec0ff */
[----:B-1----:R-:W-:-:S04]  /*0060*/  IMAD.SHL.U32 R5, R5, 0x400, RZ ;  /* 0x0000040005057824 */ /* 0x002fc800078e00ff */
[----:B------:R-:W-:-:S04]  /*0070*/  IMAD.SHL.U32 R2, R0, 0x8, RZ ;  /* 0x0000000800027824 */ /* 0x000fc800078e00ff */
[----:B------:R-:W-:-:S04]  /*0080*/  IMAD.IADD R2, R2, 0x1, R5 ;  /* 0x0000000102027824 */ /* 0x000fc800078e0205 */
[----:B------:R-:W-:-:S05]  /*0090*/  IMAD.WIDE R2, R2, R3, c[0x0][0x160] ;  /* 0x0000580002027625 */ /* 0x000fca00078e0203 */
[----:B------:R0:W2:Y:S02]  /*00a0*/  LDG.E.128 R8, [R2.64] ;  /* 0x0000000402087981 */ /* 0x0000a4000c1e1d00 */
[----:B0-----:R-:W-:Y:S02]  /*00b0*/  IMAD.SHL.U32 R2, R0, 0x4, RZ ;  /* 0x0000000400027824 */ /* 0x001fe400078e00ff */
[----:B------:R-:W-:Y:S01]  /*00c0*/  IMAD.MOV.U32 R3, RZ, RZ, 0x4 ;  /* 0x00000004ff037424 */ /* 0x000fe200078e00ff */
[----:B--2---:R-:W-:Y:S02]  /*00d0*/  PRMT R16, R8, 0x7610, R16 ;  /* 0x0000761008107816 */ /* 0x004fe40000000010 */
[----:B------:R-:W-:Y:S02]  /*00e0*/  PRMT R17, R9, 0x7610, R17 ;  /* 0x0000761009117816 */ /* 0x000fe40000000011 */
[----:B------:R-:W-:Y:S02]  /*00f0*/  PRMT R18, R10, 0x7610, R18 ;  /* 0x000076100a127816 */ /* 0x000fe40000000012 */
[----:B------:R-:W-:-:S02]  /*0100*/  PRMT R19, R11, 0x7610, R19 ;  /* 0x000076100b137816 */ /* 0x000fc40000000013 */
[----:B------:R-:W-:Y:S02]  /*0110*/  SHF.R.U32.HI R8, RZ, 0x10, R8 ;  /* 0x00000010ff087819 */ /* 0x000fe40000011608 */
[----:B------:R-:W-:Y:S02]  /*0120*/  SHF.R.U32.HI R9, RZ, 0x10, R9 ;  /* 0x00000010ff097819 */ /* 0x000fe40000011609 */
[----:B------:R-:W-:Y:S02]  /*0130*/  SHF.R.U32.HI R10, RZ, 0x10, R10 ;  /* 0x00000010ff0a7819 */ /* 0x000fe4000001160a */
[----:B------:R-:W-:Y:S02]  /*0140*/  SHF.R.U32.HI R11, RZ, 0x10, R11 ;  /* 0x00000010ff0b7819 */ /* 0x000fe4000001160b */
[----:B------:R-:W-:Y:S02]  /*0150*/  PRMT R16, R16, 0x5410, R8 ;  /* 0x0000541010107816 */ /* 0x000fe40000000008 */
[----:B------:R-:W-:-:S02]  /*0160*/  PRMT R17, R17, 0x5410, R9 ;  /* 0x0000541011117816 */ /* 0x000fc40000000009 */
[----:B------:R-:W-:Y:S02]  /*0170*/  PRMT R18, R18, 0x5410, R10 ;  /* 0x0000541012127816 */ /* 0x000fe4000000000a */
[----:B------:R-:W-:Y:S01]  /*0180*/  PRMT R19, R19, 0x5410, R11 ;  /* 0x0000541013137816 */ /* 0x000fe2000000000b */
[----:B------:R-:W-:Y:S04]  /*0190*/  STS.64 [R0.X16], R16 ;  /* 0x0000001000007388 */ /* 0x000fe8000000ca00 */
[----:B------:R-:W-:Y:S04]  /*01a0*/  STS.64 [R0.X16+0x8], R18 ;  /* 0x0000081200007388 */ /* 0x000fe8000000ca00 */
[----:B------:R-:W-:Y:S06]  /*01b0*/  BAR.SYNC 0x0 ;  /* 0x0000000000007b1d */ /* 0x000fec0000000000 */
[----:B------:R-:W0:Y:S01]  /*01c0*/  LDS.U16 R6, [R0.X8+0x2] ;  /* 0x0000020000067984 */ /* 0x000e220000008400 */
[----:B------:R-:W-:Y:S01]  /*01d0*/  LOP3.LUT R16, R5, R2, RZ, 0xfc, !PT ;  /* 0x0000000205107212 */ /* 0x000fe200078efcff */
[----:B------:R-:W-:-:S02]  /*01e0*/  IMAD.IADD R2, R2, 0x1, R5 ;  /* 0x0000000102027824 */ /* 0x000fc400078e0205 */
[----:B------:R-:W1:Y:S01]  /*01f0*/  LDS.U16 R7, [R0.X8+0x4] ;  /* 0x0000040000077984 */ /* 0x000e620000008400 */
[----:B------:R-:W-:Y:S02]  /*0200*/  SHF.R.S32.HI R5, RZ, 0x1f, R5 ;  /* 0x0000001fff057819 */ /* 0x000fe40000011405 */
[----:B------:R-:W-:Y:S01]  /*0210*/  LEA R8, P0, R16, c[0x0][0x168], 0x2 ;  /* 0x00005a0010087a11 */ /* 0x000fe200078010ff */
[----:B------:R-:W2:Y:S01]  /*0220*/  LDS.U16 R4, [R0.X8] ;  /* 0x0000000000047984 */ /* 0x000ea20000008400 */
[----:B------:R-:W-:Y:S02]  /*0230*/  IMAD.WIDE R2, R2, R3, c[0x0][0x168] ;  /* 0x00005a0002027625 */ /* 0x000fe400078e0203 */
[----:B------:R-:W-:Y:S01]  /*0240*/  LEA.HI.X R9, R16, c[0x0][0x16c], R5, 0x2, P0 ;  /* 0x00005b0010097a11 */ /* 0x000fe200000f1405 */
[----:B------:R-:W3:Y:S04]  /*0250*/  LDS.U16 R10, [R0.X8+0x6] ;  /* 0x00000600000a7984 */ /* 0x000ee80000008400 */
[----:B------:R-:W4:Y:S04]  /*0260*/  LDS.U16 R11, [R0.X8+0x400] ;  /* 0x00040000000b7984 */ /* 0x000f280000008400 */
[----:B------:R-:W5:Y:S04]  /*0270*/  LDS.U16 R12, [R0.X8+0x402] ;  /* 0x00040200000c7984 */ /* 0x000f680000008400 */
[----:B------:R-:W5:Y:S04]  /*0280*/  LDS.U16 R13, [R0.X8+0x404] ;  /* 0x00040400000d7984 */ /* 0x000f680000008400 */
[----:B------:R-:W5:Y:S01]  /*0290*/  LDS.U16 R14, [R0.X8+0x406] ;  /* 0x00040600000e7984 */ /* 0x000f620000008400 */
[----:B0-----:R-:W-:-:S02]  /*02a0*/  IMAD.U32 R5, R6, 0x10000, RZ ;  /* 0x0001000006057824 */ /* 0x001fc400078e00ff */
[----:B-1----:R-:W-:Y:S01]  /*02b0*/  IMAD.U32 R6, R7, 0x10000, RZ ;  /* 0x0001000007067824 */ /* 0x002fe200078e00ff */
[----:B--2---:R-:W-:Y:S01]  /*02c0*/  SHF.L.U32 R4, R4, 0x10, RZ ;  /* 0x0000001004047819 */ /* 0x004fe200000006ff */
[----:B---3--:R-:W-:Y:S02]  /*02d0*/  IMAD.U32 R7, R10, 0x10000, RZ ;  /* 0x000100000a077824 */ /* 0x008fe400078e00ff */
[----:B----4-:R-:W-:-:S03]  /*02e0*/  IMAD.U32 R16, R11, 0x10000, RZ ;  /* 0x000100000b107824 */ /* 0x010fc600078e00ff */
[----:B------:R-:W-:Y:S01]  /*02f0*/  STG.E.128 [R2.64], R4 ;  /* 0x0000000402007986 */ /* 0x000fe2000c101d04 */
[----:B-----5:R-:W-:Y:S01]  /*0300*/  SHF.L.U32 R17, R12, 0x10, RZ ;  /* 0x000000100c117819 */ /* 0x020fe200000006ff */
[----:B------:R-:W-:Y:S02]  /*0310*/  IMAD.U32 R18, R13, 0x10000, RZ ;  /* 0x000100000d127824 */ /* 0x000fe400078e00ff */
[----:B------:R-:W-:-:S05]  /*0320*/  IMAD.U32 R19, R14, 0x10000, RZ ;  /* 0x000100000e137824 */ /* 0x000fca00078e00ff */
[----:B------:R-:W-:Y:S01]  /*0330*/  STG.E.128 [R8.64+0x800], R16 ;  /* 0x0008001008007986 */ /* 0x000fe2000c101d04 */
[----:B------:R-:W-:Y:S05]  /*0340*/  EXIT ;  /* 0x000000000000794d */ /* 0x000fea0003800000 */
.L_x_0:
[----:B------:R-:W-:-:S00]  /*0350*/  BRA `(.L_x_0) ;  /* 0xfffffff000007947 */ /* 0x000fc0000383ffff */
[----:B------:R-:W-:-:S00]  /*0360*/  NOP ;  /* 0x0000000000007918 */ /* 0x000fc00000000000 */
        /* <DEDUP_REMOVED lines=9> */
.L_x_1:


//--------------------- .nv.shared.triton__0d1d2de --------------------------
	.section	.nv.shared.triton__0d1d2de,"aw",@nobits
	.align	16
